	.headerflags	@"EF_CUDA_TEXMODE_UNIFIED EF_CUDA_64BIT_ADDRESS EF_CUDA_ACCELERATORS EF_CUDA_SM90 EF_CUDA_VIRTUAL_SM(EF_CUDA_SM90)"
	.elftype	@"ET_EXEC"


//--------------------- .nv.info                  --------------------------
	.section	.nv.info,"",@"SHT_CUDA_INFO"
	.align	4


	//----- nvinfo : EIATTR_REGCOUNT
	.align		4
        /*0000*/ 	.byte	0x04, 0x2f
        /*0002*/ 	.short	(.L_1 - .L_0)
	.align		4
.L_0:
        /*0004*/ 	.word	index@(triton_poi_fused_clone_mul_2)
        /*0008*/ 	.word	0x00000010


	//----- nvinfo : EIATTR_MIN_STACK_SIZE
	.align		4
.L_1:
        /*000c*/ 	.byte	0x04, 0x12
        /*000e*/ 	.short	(.L_3 - .L_2)
	.align		4
.L_2:
        /*0010*/ 	.word	index@(triton_poi_fused_clone_mul_2)
        /*0014*/ 	.word	0x00000000


	//----- nvinfo : EIATTR_FRAME_SIZE
	.align		4
.L_3:
        /*0018*/ 	.byte	0x04, 0x11
        /*001a*/ 	.short	(.L_5 - .L_4)
	.align		4
.L_4:
        /*001c*/ 	.word	index@(triton_poi_fused_clone_mul_2)
        /*0020*/ 	.word	0x00000000


	//----- nvinfo : EIATTR_MIN_STACK_SIZE
	.align		4
.L_5:
        /*0024*/ 	.byte	0x04, 0x12
        /*0026*/ 	.short	(.L_7 - .L_6)
	.align		4
.L_6:
        /*0028*/ 	.word	index@(triton_poi_fused_clone_mul_2)
        /*002c*/ 	.word	0x00000000
.L_7:


//--------------------- .nv.info.triton_poi_fused_clone_mul_2 --------------------------
	.section	.nv.info.triton_poi_fused_clone_mul_2,"",@"SHT_CUDA_INFO"
	.sectionflags	@""
	.align	4


	//----- nvinfo : EIATTR_CUDA_API_VERSION
	.align		4
        /*0000*/ 	.byte	0x04, 0x37
        /*0002*/ 	.short	(.L_9 - .L_8)
.L_8:
        /*0004*/ 	.word	0x0000007c


	//----- nvinfo : EIATTR_KPARAM_INFO
	.align		4
.L_9:
        /*0008*/ 	.byte	0x04, 0x17
        /*000a*/ 	.short	(.L_11 - .L_10)
.L_10:
        /*000c*/ 	.word	0x00000000
        /*0010*/ 	.short	0x0004
        /*0012*/ 	.short	0x001c
        /*0014*/ 	.byte	0x00, 0xf0, 0x11, 0x00


	//----- nvinfo : EIATTR_KPARAM_INFO
	.align		4
.L_11:
        /*0018*/ 	.byte	0x04, 0x17
        /*001a*/ 	.short	(.L_13 - .L_12)
.L_12:
        /*001c*/ 	.word	0x00000000
        /*0020*/ 	.short	0x0003
        /*0022*/ 	.short	0x0018
        /*0024*/ 	.byte	0x00, 0xf0, 0x11, 0x00


	//----- nvinfo : EIATTR_KPARAM_INFO
	.align		4
.L_13:
        /*0028*/ 	.byte	0x04, 0x17
        /*002a*/ 	.short	(.L_15 - .L_14)
.L_14:
        /*002c*/ 	.word	0x00000000
        /*0030*/ 	.short	0x0002
        /*0032*/ 	.short	0x0010
        /*0034*/ 	.byte	0x00, 0xf4, 0x21, 0x00


	//----- nvinfo : EIATTR_KPARAM_INFO
	.align		4
.L_15:
        /*0038*/ 	.byte	0x04, 0x17
        /*003a*/ 	.short	(.L_17 - .L_16)
.L_16:
        /*003c*/ 	.word	0x00000000
        /*0040*/ 	.short	0x0001
        /*0042*/ 	.short	0x0008
        /*0044*/ 	.byte	0x00, 0xf4, 0x21, 0x00


	//----- nvinfo : EIATTR_KPARAM_INFO
	.align		4
.L_17:
        /*0048*/ 	.byte	0x04, 0x17
        /*004a*/ 	.short	(.L_19 - .L_18)
.L_18:
        /*004c*/ 	.word	0x00000000
        /*0050*/ 	.short	0x0000
        /*0052*/ 	.short	0x0000
        /*0054*/ 	.byte	0x00, 0xf4, 0x21, 0x00


	//----- nvinfo : EIATTR_SPARSE_MMA_MASK
	.align		4
.L_19:
        /*0058*/ 	.byte	0x03, 0x50
        /*005a*/ 	.short	0x0000


	//----- nvinfo : EIATTR_MAXREG_COUNT
	.align		4
        /*005c*/ 	.byte	0x03, 0x1b
        /*005e*/ 	.short	0x00ff


	//----- nvinfo : EIATTR_EXIT_INSTR_OFFSETS
	.align		4
        /*0060*/ 	.byte	0x04, 0x1c
        /*0062*/ 	.short	(.L_21 - .L_20)


	//   ....[0]....
.L_20:
        /*0064*/ 	.word	0x00000330


	//   ....[1]....
        /*0068*/ 	.word	0x00000390


	//----- nvinfo : EIATTR_REQNTID
	.align		4
.L_21:
        /*006c*/ 	.byte	0x04, 0x10
        /*006e*/ 	.short	(.L_23 - .L_22)
.L_22:
        /*0070*/ 	.word	0x00000020
        /*0074*/ 	.word	0x00000001
        /*0078*/ 	.word	0x00000001


	//----- nvinfo : EIATTR_CBANK_PARAM_SIZE
	.align		4
.L_23:
        /*007c*/ 	.byte	0x03, 0x19
        /*007e*/ 	.short	0x0020


	//----- nvinfo : EIATTR_PARAM_CBANK
	.align		4
        /*0080*/ 	.byte	0x04, 0x0a
        /*0082*/ 	.short	(.L_25 - .L_24)
	.align		4
.L_24:
        /*0084*/ 	.word	index@(.nv.constant0.triton_poi_fused_clone_mul_2)
        /*0088*/ 	.short	0x0210
        /*008a*/ 	.short	0x0020


	//----- nvinfo : EIATTR_SW_WAR
	.align		4
.L_25:
        /*008c*/ 	.byte	0x04, 0x36
        /*008e*/ 	.short	(.L_27 - .L_26)
.L_26:
        /*0090*/ 	.word	0x00000008
.L_27:


//--------------------- .nv.callgraph             --------------------------
	.section	.nv.callgraph,"",@"SHT_CUDA_CALLGRAPH"
	.align	4
	.sectionentsize	8
	.align		4
        /*0000*/ 	.word	0x00000000
	.align		4
        /*0004*/ 	.word	0xffffffff
	.align		4
        /*0008*/ 	.word	0x00000000
	.align		4
        /*000c*/ 	.word	0xfffffffe
	.align		4
        /*0010*/ 	.word	0x00000000
	.align		4
        /*0014*/ 	.word	0xfffffffd
	.align		4
        /*0018*/ 	.word	0x00000000
	.align		4
        /*001c*/ 	.word	0xfffffffc


//--------------------- .text.triton_poi_fused_clone_mul_2 --------------------------
	.section	.text.triton_poi_fused_clone_mul_2,"ax",@progbits
	.sectionflags	@"SHF_BARRIERS=1"
	.align	128
        .global         triton_poi_fused_clone_mul_2
        .type           triton_poi_fused_clone_mul_2,@function
        .size           triton_poi_fused_clone_mul_2,(.L_x_1 - triton_poi_fused_clone_mul_2)
        .other          triton_poi_fused_clone_mul_2,@"STO_CUDA_ENTRY STV_DEFAULT"
triton_poi_fused_clone_mul_2:
.text.triton_poi_fused_clone_mul_2:
[----:B------:R-:W0:Y:S02]  /*0000*/  LDC R1, c[0x0][0x28] ;  /* 0x00000a00ff017b82 */ /* 0x000e240000000800 */
[----:B------:R-:W1:Y:S01]  /*0010*/  S2R R0, SR_CTAID.Y ;  /* 0x0000000000007919 */ /* 0x000e620000002600 */
[----:B------:R-:W2:Y:S01]  /*0020*/  LDC.64 R4, c[0x0][0x218] ;  /* 0x00008600ff047b82 */ /* 0x000ea20000000a00 */
[----:B------:R-:W-:Y:S01]  /*0030*/  ULDC.64 UR6, c[0x0][0x208] ;  /* 0x0000820000067ab9 */ /* 0x000fe20000000a00 */
[----:B------:R-:W3:Y:S01]  /*0040*/  S2R R13, SR_TID.X ;  /* 0x00000000000d7919 */ /* 0x000ee20000002100 */
[----:B------:R-:W4:Y:S05]  /*0050*/  S2R R8, SR_CTAID.X ;  /* 0x0000000000087919 */ /* 0x000f2a0000002500 */
[----:B------:R-:W5:Y:S01]  /*0060*/  LDC.64 R2, c[0x0][0x210] ;  /* 0x00008400ff027b82 */ /* 0x000f620000000a00 */
[----:B-1----:R-:W-:Y:S01]  /*0070*/  IMAD.SHL.U32 R0, R0, 0x10, RZ ;  /* 0x0000001000007824 */ /* 0x002fe200078e00ff */
[----:B---3--:R-:W-:-:S04]  /*0080*/  SHF.R.U32.HI R9, RZ, 0x4, R13 ;  /* 0x00000004ff097819 */ /* 0x008fc8000001160d */
[----:B------:R-:W-:Y:S01]  /*0090*/  LOP3.LUT R6, R0, 0xf, R13, 0xf8, !PT ;  /* 0x0000000f00067812 */ /* 0x000fe200078ef80d */
[----:B----4-:R-:W-:Y:S01]  /*00a0*/  IMAD.SHL.U32 R8, R8, 0x2, RZ ;  /* 0x0000000208087824 */ /* 0x010fe200078e00ff */
[----:B------:R-:W-:Y:S02]  /*00b0*/  SGXT.U32 R9, R9, 0x1 ;  /* 0x000000010909781a */ /* 0x000fe40000000000 */
[----:B------:R-:W-:Y:S02]  /*00c0*/  SHF.R.S32.HI R7, RZ, 0x1f, R6 ;  /* 0x0000001fff077819 */ /* 0x000fe40000011406 */
[----:B------:R-:W-:Y:S02]  /*00d0*/  ISETP.GE.AND P1, PT, R6, 0x10, PT ;  /* 0x000000100600780c */ /* 0x000fe40003f26270 */
[----:B------:R-:W-:Y:S02]  /*00e0*/  LEA.HI R10, R7, R6, RZ, 0x2 ;  /* 0x00000006070a7211 */ /* 0x000fe400078f10ff */
[----:B------:R-:W-:-:S02]  /*00f0*/  LOP3.LUT R7, R8, R9, RZ, 0xfc, !PT ;  /* 0x0000000908077212 */ /* 0x000fc400078efcff */
[C---:B------:R-:W-:Y:S01]  /*0100*/  LOP3.LUT R11, R10.reuse, 0xfffffffc, RZ, 0xc0, !PT ;  /* 0xfffffffc0a0b7812 */ /* 0x040fe200078ec0ff */
[----:B------:R-:W-:Y:S01]  /*0110*/  IMAD.SHL.U32 R10, R10, 0x4, RZ ;  /* 0x000000040a0a7824 */ /* 0x000fe200078e00ff */
[----:B------:R-:W-:-:S03]  /*0120*/  ISETP.GE.AND P0, PT, R7, 0x4, PT ;  /* 0x000000040700780c */ /* 0x000fc60003f06270 */
[----:B------:R-:W-:Y:S01]  /*0130*/  IMAD.IADD R11, R6, 0x1, -R11 ;  /* 0x00000001060b7824 */ /* 0x000fe200078e0a0b */
[----:B------:R-:W-:Y:S02]  /*0140*/  LOP3.LUT R10, R10, 0xfffffff0, RZ, 0xc0, !PT ;  /* 0xfffffff00a0a7812 */ /* 0x000fe400078ec0ff */
[----:B------:R-:W-:Y:S01]  /*0150*/  ISETP.LT.AND P0, PT, R6, 0x10, !P0 ;  /* 0x000000100600780c */ /* 0x000fe20004701270 */
[----:B------:R-:W-:Y:S02]  /*0160*/  IMAD R7, R7, 0x4, R11 ;  /* 0x0000000407077824 */ /* 0x000fe400078e020b */
[----:B--2---:R-:W-:-:S04]  /*0170*/  IMAD.WIDE R4, R11, 0x4, R4 ;  /* 0x000000040b047825 */ /* 0x004fc800078e0204 */
[----:B------:R-:W-:Y:S02]  /*0180*/  IMAD.IADD R7, R7, 0x1, R10 ;  /* 0x0000000107077824 */ /* 0x000fe400078e020a */
[----:B------:R-:W-:Y:S02]  /*0190*/  IMAD.MOV.U32 R11, RZ, RZ, RZ ;  /* 0x000000ffff0b7224 */ /* 0x000fe400078e00ff */
[----:B------:R-:W-:Y:S02]  /*01a0*/  IMAD.MOV.U32 R6, RZ, RZ, RZ ;  /* 0x000000ffff067224 */ /* 0x000fe400078e00ff */
[----:B-----5:R-:W-:Y:S02]  /*01b0*/  IMAD.WIDE R2, R7, 0x4, R2 ;  /* 0x0000000407027825 */ /* 0x020fe400078e0202 */
[----:B------:R-:W2:Y:S04]  /*01c0*/  @!P1 LDG.E.EL R11, desc[UR6][R4.64] ;  /* 0x00000006040b9981 */ /* 0x000ea8000c2e1900 */
[----:B------:R1:W2:Y:S01]  /*01d0*/  @P0 LDG.E.EL R6, desc[UR6][R2.64] ;  /* 0x0000000602060981 */ /* 0x0002a2000c2e1900 */
[----:B------:R-:W3:Y:S01]  /*01e0*/  S2UR UR5, SR_CgaCtaId ;  /* 0x00000000000579c3 */ /* 0x000ee20000008800 */
[----:B------:R-:W-:Y:S01]  /*01f0*/  IMAD.SHL.U32 R10, R13, 0x2, RZ ;  /* 0x000000020d0a7824 */ /* 0x000fe200078e00ff */
[----:B------:R-:W-:Y:S01]  /*0200*/  UMOV UR4, 0x400 ;  /* 0x0000040000047882 */ /* 0x000fe20000000000 */
[----:B------:R-:W-:-:S02]  /*0210*/  SHF.R.U32.HI R7, RZ, 0x1, R13 ;  /* 0x00000001ff077819 */ /* 0x000fc4000001160d */
[----:B------:R-:W-:Y:S02]  /*0220*/  LOP3.LUT R8, R8, 0x1, R13, 0xf8, !PT ;  /* 0x0000000108087812 */ /* 0x000fe400078ef80d */
[----:B------:R-:W-:Y:S02]  /*0230*/  LOP3.LUT R12, R10, 0x1e, RZ, 0xc0, !PT ;  /* 0x0000001e0a0c7812 */ /* 0x000fe400078ec0ff */
[----:B------:R-:W-:Y:S02]  /*0240*/  LOP3.LUT R9, R9, 0x1e, R10, 0xf8, !PT ;  /* 0x0000001e09097812 */ /* 0x000fe400078ef80a */
[----:B------:R-:W-:Y:S02]  /*0250*/  SGXT.U32 R7, R7, 0x4 ;  /* 0x000000040707781a */ /* 0x000fe40000000000 */
[----:B------:R-:W-:Y:S02]  /*0260*/  ISETP.GE.AND P0, PT, R8, 0x4, PT ;  /* 0x000000040800780c */ /* 0x000fe40003f06270 */
[----:B------:R-:W-:-:S02]  /*0270*/  LOP3.LUT R7, R0, R7, RZ, 0xfc, !PT ;  /* 0x0000000700077212 */ /* 0x000fc400078efcff */
[----:B------:R-:W-:Y:S02]  /*0280*/  LOP3.LUT R10, R10, 0x3c, RZ, 0xc0, !PT ;  /* 0x0000003c0a0a7812 */ /* 0x000fe400078ec0ff */
[----:B------:R-:W-:Y:S02]  /*0290*/  ISETP.LT.AND P0, PT, R7, 0x10, !P0 ;  /* 0x000000100700780c */ /* 0x000fe40004701270 */
[----:B------:R-:W-:Y:S01]  /*02a0*/  LOP3.LUT R0, R13, 0x1f, RZ, 0xc0, !PT ;  /* 0x0000001f0d007812 */ /* 0x000fe200078ec0ff */
[----:B---3--:R-:W-:-:S06]  /*02b0*/  UPRMT UR4, UR5, 0x654, UR4 ;  /* 0x0000065405047896 */ /* 0x008fcc0008000004 */
[----:B------:R-:W-:Y:S01]  /*02c0*/  LEA R12, R12, UR4, 0x1 ;  /* 0x000000040c0c7c11 */ /* 0x000fe2000f8e08ff */
[----:B-1----:R-:W-:-:S04]  /*02d0*/  VIADD R3, R10, UR4 ;  /* 0x000000040a037c36 */ /* 0x002fc80008000000 */
[----:B------:R-:W-:Y:S02]  /*02e0*/  IMAD R9, R9, 0x4, R12 ;  /* 0x0000000409097824 */ /* 0x000fe400078e020c */
[----:B------:R-:W-:Y:S02]  /*02f0*/  IMAD R0, R0, 0x4, R3 ;  /* 0x0000000400007824 */ /* 0x000fe400078e0203 */
[----:B--2---:R-:W-:-:S05]  /*0300*/  FADD R6, R11, R6 ;  /* 0x000000060b067221 */ /* 0x004fca0000000000 */
[----:B------:R1:W-:Y:S01]  /*0310*/  STS [R9], R6 ;  /* 0x0000000609007388 */ /* 0x0003e20000000800 */
[----:B------:R-:W-:Y:S06]  /*0320*/  BAR.SYNC.DEFER_BLOCKING 0x0 ;  /* 0x0000000000007b1d */ /* 0x000fec0000010000 */
[----:B-1----:R-:W-:Y:S05]  /*0330*/  @!P0 EXIT ;  /* 0x000000000000894d */ /* 0x002fea0003800000 */
[----:B------:R-:W0:Y:S01]  /*0340*/  LDS R5, [R0] ;  /* 0x0000000000057984 */ /* 0x000e220000000800 */
[----:B------:R-:W1:Y:S01]  /*0350*/  LDC.64 R2, c[0x0][0x220] ;  /* 0x00008800ff027b82 */ /* 0x000e620000000a00 */
[----:B------:R-:W-:-:S04]  /*0360*/  IMAD R7, R7, 0x4, R8 ;  /* 0x0000000407077824 */ /* 0x000fc800078e0208 */
[----:B-1----:R-:W-:-:S05]  /*0370*/  IMAD.WIDE R2, R7, 0x4, R2 ;  /* 0x0000000407027825 */ /* 0x002fca00078e0202 */
[----:B0-----:R-:W-:Y:S01]  /*0380*/  STG.E desc[UR6][R2.64], R5 ;  /* 0x0000000502007986 */ /* 0x001fe2000c101906 */
[----:B------:R-:W-:Y:S05]  /*0390*/  EXIT ;  /* 0x000000000000794d */ /* 0x000fea0003800000 */
.L_x_0:
[----:B------:R-:W-:-:S00]  /*03a0*/  BRA `(.L_x_0) ;  /* 0xfffffffc00fc7947 */ /* 0x000fc0000383ffff */
[----:B------:R-:W-:-:S00]  /*03b0*/  NOP ;  /* 0x0000000000007918 */ /* 0x000fc00000000000 */
        /* <DEDUP_REMOVED lines=12> */
.L_x_1:


//--------------------- .nv.shared.triton_poi_fused_clone_mul_2 --------------------------
	.section	.nv.shared.triton_poi_fused_clone_mul_2,"aw",@nobits
	.sectionflags	@""
	.align	16
	.zero		1024


//--------------------- .nv.constant0.triton_poi_fused_clone_mul_2 --------------------------
	.section	.nv.constant0.triton_poi_fused_clone_mul_2,"a",@progbits
	.sectionflags	@""
	.align	4
.nv.constant0.triton_poi_fused_clone_mul_2:
	.zero		560
